//
// Generated by NVIDIA NVVM Compiler
//
// Compiler Build ID: CL-36424714
// Cuda compilation tools, release 13.0, V13.0.88
// Based on NVVM 20.0.0
//

.version 9.0
.target sm_100
.address_size 64

	// .globl	_Z15reduceMaxKernelPKfPfi
.extern .shared .align 16 .b8 sdata[];

.visible .entry _Z15reduceMaxKernelPKfPfi(
	.param .u64 .ptr .align 1 _Z15reduceMaxKernelPKfPfi_param_0,
	.param .u64 .ptr .align 1 _Z15reduceMaxKernelPKfPfi_param_1,
	.param .u32 _Z15reduceMaxKernelPKfPfi_param_2
)
{
	.reg .pred 	%p<16>;
	.reg .b32 	%r<35>;
	.reg .b32 	%f<29>;
	.reg .b64 	%rd<9>;

	ld.param.u64 	%rd1, [_Z15reduceMaxKernelPKfPfi_param_0];
	ld.param.u64 	%rd2, [_Z15reduceMaxKernelPKfPfi_param_1];
	ld.param.u32 	%r5, [_Z15reduceMaxKernelPKfPfi_param_2];
	mov.u32 	%r1, %ctaid.x;
	mov.u32 	%r2, %ntid.x;
	mov.u32 	%r3, %tid.x;
	mad.lo.s32 	%r4, %r1, %r2, %r3;
	setp.ge.s32 	%p1, %r4, %r5;
	mov.f32 	%f27, 0fFF800000;
	@%p1 bra 	$L__BB0_2;
	cvta.to.global.u64 	%rd3, %rd1;
	mul.wide.s32 	%rd4, %r4, 4;
	add.s64 	%rd5, %rd3, %rd4;
	ld.global.f32 	%f27, [%rd5];
$L__BB0_2:
	mov.b32 	%r6, %f27;
	shfl.sync.down.b32	%r7|%p2, %r6, 16, 31, -1;
	mov.b32 	%f8, %r7;
	max.f32 	%f9, %f27, %f8;
	mov.b32 	%r8, %f9;
	shfl.sync.down.b32	%r9|%p3, %r8, 8, 31, -1;
	mov.b32 	%f10, %r9;
	max.f32 	%f11, %f9, %f10;
	mov.b32 	%r10, %f11;
	shfl.sync.down.b32	%r11|%p4, %r10, 4, 31, -1;
	mov.b32 	%f12, %r11;
	max.f32 	%f13, %f11, %f12;
	mov.b32 	%r12, %f13;
	shfl.sync.down.b32	%r13|%p5, %r12, 2, 31, -1;
	mov.b32 	%f14, %r13;
	max.f32 	%f15, %f13, %f14;
	mov.b32 	%r14, %f15;
	shfl.sync.down.b32	%r15|%p6, %r14, 1, 31, -1;
	mov.b32 	%f16, %r15;
	max.f32 	%f3, %f15, %f16;
	and.b32  	%r16, %r3, 31;
	setp.ne.s32 	%p7, %r16, 0;
	@%p7 bra 	$L__BB0_4;
	shr.u32 	%r17, %r3, 3;
	and.b32  	%r18, %r17, 124;
	mov.u32 	%r19, sdata;
	add.s32 	%r20, %r19, %r18;
	st.shared.f32 	[%r20], %f3;
$L__BB0_4:
	bar.sync 	0;
	shr.u32 	%r21, %r2, 5;
	setp.ge.u32 	%p8, %r3, %r21;
	mov.f32 	%f28, 0fFF800000;
	@%p8 bra 	$L__BB0_6;
	shl.b32 	%r22, %r3, 2;
	mov.u32 	%r23, sdata;
	add.s32 	%r24, %r23, %r22;
	ld.shared.f32 	%f28, [%r24];
$L__BB0_6:
	setp.gt.u32 	%p9, %r3, 31;
	@%p9 bra 	$L__BB0_9;
	mov.b32 	%r25, %f28;
	shfl.sync.down.b32	%r26|%p10, %r25, 16, 31, -1;
	mov.b32 	%f18, %r26;
	max.f32 	%f19, %f28, %f18;
	mov.b32 	%r27, %f19;
	shfl.sync.down.b32	%r28|%p11, %r27, 8, 31, -1;
	mov.b32 	%f20, %r28;
	max.f32 	%f21, %f19, %f20;
	mov.b32 	%r29, %f21;
	shfl.sync.down.b32	%r30|%p12, %r29, 4, 31, -1;
	mov.b32 	%f22, %r30;
	max.f32 	%f23, %f21, %f22;
	mov.b32 	%r31, %f23;
	shfl.sync.down.b32	%r32|%p13, %r31, 2, 31, -1;
	mov.b32 	%f24, %r32;
	max.f32 	%f25, %f23, %f24;
	mov.b32 	%r33, %f25;
	shfl.sync.down.b32	%r34|%p14, %r33, 1, 31, -1;
	mov.b32 	%f26, %r34;
	max.f32 	%f6, %f25, %f26;
	setp.ne.s32 	%p15, %r3, 0;
	@%p15 bra 	$L__BB0_9;
	cvta.to.global.u64 	%rd6, %rd2;
	mul.wide.u32 	%rd7, %r1, 4;
	add.s64 	%rd8, %rd6, %rd7;
	st.global.f32 	[%rd8], %f6;
$L__BB0_9:
	ret;

}
	// .globl	_Z20computeSoftmaxKernelPKfPfiS0_S1_
.visible .entry _Z20computeSoftmaxKernelPKfPfiS0_S1_(
	.param .u64 .ptr .align 1 _Z20computeSoftmaxKernelPKfPfiS0_S1__param_0,
	.param .u64 .ptr .align 1 _Z20computeSoftmaxKernelPKfPfiS0_S1__param_1,
	.param .u32 _Z20computeSoftmaxKernelPKfPfiS0_S1__param_2,
	.param .u64 .ptr .align 1 _Z20computeSoftmaxKernelPKfPfiS0_S1__param_3,
	.param .u64 .ptr .align 1 _Z20computeSoftmaxKernelPKfPfiS0_S1__param_4
)
{
	.reg .pred 	%p<17>;
	.reg .b32 	%r<37>;
	.reg .b32 	%f<46>;
	.reg .b64 	%rd<13>;

	ld.param.u64 	%rd2, [_Z20computeSoftmaxKernelPKfPfiS0_S1__param_0];
	ld.param.u64 	%rd3, [_Z20computeSoftmaxKernelPKfPfiS0_S1__param_1];
	ld.param.u32 	%r4, [_Z20computeSoftmaxKernelPKfPfiS0_S1__param_2];
	ld.param.u64 	%rd4, [_Z20computeSoftmaxKernelPKfPfiS0_S1__param_3];
	ld.param.u64 	%rd5, [_Z20computeSoftmaxKernelPKfPfiS0_S1__param_4];
	cvta.to.global.u64 	%rd1, %rd5;
	mov.u32 	%r5, %ctaid.x;
	mov.u32 	%r1, %ntid.x;
	mov.u32 	%r2, %tid.x;
	mad.lo.s32 	%r3, %r5, %r1, %r2;
	setp.ge.s32 	%p1, %r3, %r4;
	mov.f32 	%f44, 0f00000000;
	@%p1 bra 	$L__BB1_2;
	cvta.to.global.u64 	%rd6, %rd2;
	cvta.to.global.u64 	%rd7, %rd4;
	mul.wide.s32 	%rd8, %r3, 4;
	add.s64 	%rd9, %rd6, %rd8;
	ld.global.f32 	%f8, [%rd9];
	ld.global.f32 	%f9, [%rd7];
	sub.f32 	%f10, %f8, %f9;
	fma.rn.f32 	%f11, %f10, 0f3BBB989D, 0f3F000000;
	cvt.sat.f32.f32 	%f12, %f11;
	mov.f32 	%f13, 0f4B400001;
	mov.f32 	%f14, 0f437C0000;
	fma.rm.f32 	%f15, %f12, %f14, %f13;
	add.f32 	%f16, %f15, 0fCB40007F;
	neg.f32 	%f17, %f16;
	fma.rn.f32 	%f18, %f10, 0f3FB8AA3B, %f17;
	fma.rn.f32 	%f19, %f10, 0f32A57060, %f18;
	mov.b32 	%r6, %f15;
	shl.b32 	%r7, %r6, 23;
	mov.b32 	%f20, %r7;
	ex2.approx.ftz.f32 	%f21, %f19;
	mul.f32 	%f44, %f21, %f20;
$L__BB1_2:
	mov.b32 	%r8, %f44;
	shfl.sync.down.b32	%r9|%p2, %r8, 16, 31, -1;
	mov.b32 	%f22, %r9;
	add.f32 	%f23, %f44, %f22;
	mov.b32 	%r10, %f23;
	shfl.sync.down.b32	%r11|%p3, %r10, 8, 31, -1;
	mov.b32 	%f24, %r11;
	add.f32 	%f25, %f23, %f24;
	mov.b32 	%r12, %f25;
	shfl.sync.down.b32	%r13|%p4, %r12, 4, 31, -1;
	mov.b32 	%f26, %r13;
	add.f32 	%f27, %f25, %f26;
	mov.b32 	%r14, %f27;
	shfl.sync.down.b32	%r15|%p5, %r14, 2, 31, -1;
	mov.b32 	%f28, %r15;
	add.f32 	%f29, %f27, %f28;
	mov.b32 	%r16, %f29;
	shfl.sync.down.b32	%r17|%p6, %r16, 1, 31, -1;
	mov.b32 	%f30, %r17;
	add.f32 	%f3, %f29, %f30;
	and.b32  	%r18, %r2, 31;
	setp.ne.s32 	%p7, %r18, 0;
	@%p7 bra 	$L__BB1_4;
	shr.u32 	%r19, %r2, 3;
	and.b32  	%r20, %r19, 124;
	mov.u32 	%r21, sdata;
	add.s32 	%r22, %r21, %r20;
	st.shared.f32 	[%r22], %f3;
$L__BB1_4:
	bar.sync 	0;
	shr.u32 	%r23, %r1, 5;
	setp.ge.u32 	%p8, %r2, %r23;
	mov.f32 	%f45, 0f00000000;
	@%p8 bra 	$L__BB1_6;
	shl.b32 	%r24, %r2, 2;
	mov.u32 	%r25, sdata;
	add.s32 	%r26, %r25, %r24;
	ld.shared.f32 	%f45, [%r26];
$L__BB1_6:
	setp.gt.u32 	%p9, %r2, 31;
	@%p9 bra 	$L__BB1_9;
	mov.b32 	%r27, %f45;
	shfl.sync.down.b32	%r28|%p10, %r27, 16, 31, -1;
	mov.b32 	%f32, %r28;
	add.f32 	%f33, %f45, %f32;
	mov.b32 	%r29, %f33;
	shfl.sync.down.b32	%r30|%p11, %r29, 8, 31, -1;
	mov.b32 	%f34, %r30;
	add.f32 	%f35, %f33, %f34;
	mov.b32 	%r31, %f35;
	shfl.sync.down.b32	%r32|%p12, %r31, 4, 31, -1;
	mov.b32 	%f36, %r32;
	add.f32 	%f37, %f35, %f36;
	mov.b32 	%r33, %f37;
	shfl.sync.down.b32	%r34|%p13, %r33, 2, 31, -1;
	mov.b32 	%f38, %r34;
	add.f32 	%f39, %f37, %f38;
	mov.b32 	%r35, %f39;
	shfl.sync.down.b32	%r36|%p14, %r35, 1, 31, -1;
	mov.b32 	%f40, %r36;
	add.f32 	%f6, %f39, %f40;
	setp.ne.s32 	%p15, %r2, 0;
	@%p15 bra 	$L__BB1_9;
	atom.global.add.f32 	%f41, [%rd1], %f6;
$L__BB1_9:
	setp.ge.s32 	%p16, %r3, %r4;
	bar.sync 	0;
	@%p16 bra 	$L__BB1_11;
	ld.global.f32 	%f42, [%rd1];
	div.rn.f32 	%f43, %f44, %f42;
	cvta.to.global.u64 	%rd10, %rd3;
	mul.wide.s32 	%rd11, %r3, 4;
	add.s64 	%rd12, %rd10, %rd11;
	st.global.f32 	[%rd12], %f43;
$L__BB1_11:
	ret;

}


// ===== COMPILED SASS (sm_100) =====

	.target	sm_100

	.elftype	@"ET_EXEC"


//--------------------- .note.nv.tkinfo           --------------------------
	.section	.note.nv.tkinfo,"",@"SHT_NOTE"
	.sectionflags	@"SHF_NOTE_NV_TKINFO"
	.tkinfo
        /*0018*/ 	.word	0x00000002
        /*0030*/ 	.string	""
        /*0030*/ 	.string	"ptxas"
        /*0030*/ 	.string	"Cuda compilation tools, release 13.0, V13.0.88"
        /*0030*/ 	.string	"Build cuda_13.0.r13.0/compiler.36424714_0"
        /*0030*/ 	.string	"-arch sm_100 -m 64 "



//--------------------- .note.nv.cuinfo           --------------------------
	.section	.note.nv.cuinfo,"",@"SHT_NOTE"
	.sectionflags	@"SHF_NOTE_NV_CUINFO"
        /*0018*/ 	.short	0x0002
        /*001a*/ 	.short	0x0064
        /*001c*/ 	.short	0x0082
	.zero		2


//--------------------- .nv.info                  --------------------------
	.section	.nv.info,"",@"SHT_CUDA_INFO"
	.align	4


	//----- nvinfo : EIATTR_REGCOUNT
	.align		4
        /*0000*/ 	.byte	0x04, 0x2f
        /*0002*/ 	.short	(.L_1 - .L_0)
	.align		4
.L_0:
        /*0004*/ 	.word	index@(_Z15reduceMaxKernelPKfPfi)
        /*0008*/ 	.word	0x00000010


	//----- nvinfo : EIATTR_FRAME_SIZE
	.align		4
.L_1:
        /*000c*/ 	.byte	0x04, 0x11
        /*000e*/ 	.short	(.L_3 - .L_2)
	.align		4
.L_2:
        /*0010*/ 	.word	index@(_Z15reduceMaxKernelPKfPfi)
        /*0014*/ 	.word	0x00000000


	//----- nvinfo : EIATTR_REGCOUNT
	.align		4
.L_3:
        /*0018*/ 	.byte	0x04, 0x2f
        /*001a*/ 	.short	(.L_5 - .L_4)
	.align		4
.L_4:
        /*001c*/ 	.word	index@(_Z20computeSoftmaxKernelPKfPfiS0_S1_)
        /*0020*/ 	.word	0x00000010


	//----- nvinfo : EIATTR_FRAME_SIZE
	.align		4
.L_5:
        /*0024*/ 	.byte	0x04, 0x11
        /*0026*/ 	.short	(.L_7 - .L_6)
	.align		4
.L_6:
        /*0028*/ 	.word	index@($__internal_0_$__cuda_sm3x_div_rn_noftz_f32_slowpath)
        /*002c*/ 	.word	0x00000000


	//----- nvinfo : EIATTR_FRAME_SIZE
	.align		4
.L_7:
        /*0030*/ 	.byte	0x04, 0x11
        /*0032*/ 	.short	(.L_9 - .L_8)
	.align		4
.L_8:
        /*0034*/ 	.word	index@(_Z20computeSoftmaxKernelPKfPfiS0_S1_)
        /*0038*/ 	.word	0x00000000


	//----- nvinfo : EIATTR_MIN_STACK_SIZE
	.align		4
.L_9:
        /*003c*/ 	.byte	0x04, 0x12
        /*003e*/ 	.short	(.L_11 - .L_10)
	.align		4
.L_10:
        /*0040*/ 	.word	index@(_Z20computeSoftmaxKernelPKfPfiS0_S1_)
        /*0044*/ 	.word	0x00000000


	//----- nvinfo : EIATTR_MIN_STACK_SIZE
	.align		4
.L_11:
        /*0048*/ 	.byte	0x04, 0x12
        /*004a*/ 	.short	(.L_13 - .L_12)
	.align		4
.L_12:
        /*004c*/ 	.word	index@(_Z15reduceMaxKernelPKfPfi)
        /*0050*/ 	.word	0x00000000
.L_13:


//--------------------- .nv.compat                --------------------------
	.section	.nv.compat,"",@"SHT_CUDA_COMPAT_INFO"
	.align	4
        /*0000*/ 	.byte	0x02, 0x09, 0x00, 0x00, 0x02, 0x02, 0x01, 0x00, 0x02, 0x05, 0x05, 0x00, 0x03, 0x07, 0x01, 0x01
        /*0010*/ 	.byte	0x02, 0x03, 0x00, 0x00, 0x02, 0x06, 0x01, 0x00, 0x04, 0x0b, 0x08, 0x00, 0x01, 0x00, 0x00, 0x00
        /*0020*/ 	.byte	0x00, 0x00, 0x00, 0x00


//--------------------- .nv.info._Z20computeSoftmaxKernelPKfPfiS0_S1_ --------------------------
	.section	.nv.info._Z20computeSoftmaxKernelPKfPfiS0_S1_,"",@"SHT_CUDA_INFO"
	.sectionflags	@""
	.align	4


	//----- nvinfo : EIATTR_CUDA_API_VERSION
	.align		4
        /*0000*/ 	.byte	0x04, 0x37
        /*0002*/ 	.short	(.L_15 - .L_14)
.L_14:
        /*0004*/ 	.word	0x00000082


	//----- nvinfo : EIATTR_KPARAM_INFO
	.align		4
.L_15:
        /*0008*/ 	.byte	0x04, 0x17
        /*000a*/ 	.short	(.L_17 - .L_16)
.L_16:
        /*000c*/ 	.word	0x00000000
        /*0010*/ 	.short	0x0004
        /*0012*/ 	.short	0x0020
        /*0014*/ 	.byte	0x00, 0xf5, 0x21, 0x00


	//----- nvinfo : EIATTR_KPARAM_INFO
	.align		4
.L_17:
        /*0018*/ 	.byte	0x04, 0x17
        /*001a*/ 	.short	(.L_19 - .L_18)
.L_18:
        /*001c*/ 	.word	0x00000000
        /*0020*/ 	.short	0x0003
        /*0022*/ 	.short	0x0018
        /*0024*/ 	.byte	0x00, 0xf5, 0x21, 0x00


	//----- nvinfo : EIATTR_KPARAM_INFO
	.align		4
.L_19:
        /*0028*/ 	.byte	0x04, 0x17
        /*002a*/ 	.short	(.L_21 - .L_20)
.L_20:
        /*002c*/ 	.word	0x00000000
        /*0030*/ 	.short	0x0002
        /*0032*/ 	.short	0x0010
        /*0034*/ 	.byte	0x00, 0xf0, 0x11, 0x00


	//----- nvinfo : EIATTR_KPARAM_INFO
	.align		4
.L_21:
        /*0038*/ 	.byte	0x04, 0x17
        /*003a*/ 	.short	(.L_23 - .L_22)
.L_22:
        /*003c*/ 	.word	0x00000000
        /*0040*/ 	.short	0x0001
        /*0042*/ 	.short	0x0008
        /*0044*/ 	.byte	0x00, 0xf5, 0x21, 0x00


	//----- nvinfo : EIATTR_KPARAM_INFO
	.align		4
.L_23:
        /*0048*/ 	.byte	0x04, 0x17
        /*004a*/ 	.short	(.L_25 - .L_24)
.L_24:
        /*004c*/ 	.word	0x00000000
        /*0050*/ 	.short	0x0000
        /*0052*/ 	.short	0x0000
        /*0054*/ 	.byte	0x00, 0xf5, 0x21, 0x00


	//----- nvinfo : EIATTR_SPARSE_MMA_MASK
	.align		4
.L_25:
        /*0058*/ 	.byte	0x03, 0x50
        /*005a*/ 	.short	0x0000


	//----- nvinfo : EIATTR_MAXREG_COUNT
	.align		4
        /*005c*/ 	.byte	0x03, 0x1b
        /*005e*/ 	.short	0x00ff


	//----- nvinfo : EIATTR_NUM_BARRIERS
	.align		4
        /*0060*/ 	.byte	0x02, 0x4c
        /*0062*/ 	.byte	0x01
	.zero		1


	//----- nvinfo : EIATTR_MERCURY_ISA_VERSION
	.align		4
        /*0064*/ 	.byte	0x03, 0x5f
        /*0066*/ 	.short	0x0101


	//----- nvinfo : EIATTR_COOP_GROUP_MASK_REGIDS
	.align		4
        /*0068*/ 	.byte	0x04, 0x29
        /*006a*/ 	.short	(.L_27 - .L_26)


	//   ....[0]....
.L_26:
        /*006c*/ 	.word	0xffffffff


	//   ....[1]....
        /*0070*/ 	.word	0xffffffff


	//   ....[2]....
        /*0074*/ 	.word	0xffffffff


	//   ....[3]....
        /*0078*/ 	.word	0xffffffff


	//   ....[4]....
        /*007c*/ 	.word	0xffffffff


	//   ....[5]....
        /*0080*/ 	.word	0xffffffff


	//   ....[6]....
        /*0084*/ 	.word	0xffffffff


	//   ....[7]....
        /*0088*/ 	.word	0xffffffff


	//   ....[8]....
        /*008c*/ 	.word	0xffffffff


	//   ....[9]....
        /*0090*/ 	.word	0xffffffff


	//   ....[10]....
        /*0094*/ 	.word	0x0500000a


	//   ....[11]....
        /*0098*/ 	.word	0x0500000a


	//   ....[12]....
        /*009c*/ 	.word	0x0500000a


	//   ....[13]....
        /*00a0*/ 	.word	0x0500000a


	//   ....[14]....
        /*00a4*/ 	.word	0x0500000a


	//----- nvinfo : EIATTR_COOP_GROUP_INSTR_OFFSETS
	.align		4
.L_27:
        /*00a8*/ 	.byte	0x04, 0x28
        /*00aa*/ 	.short	(.L_29 - .L_28)


	//   ....[0]....
.L_28:
        /*00ac*/ 	.word	0x000001a0


	//   ....[1]....
        /*00b0*/ 	.word	0x000001c0


	//   ....[2]....
        /*00b4*/ 	.word	0x000001e0


	//   ....[3]....
        /*00b8*/ 	.word	0x00000220


	//   ....[4]....
        /*00bc*/ 	.word	0x00000260


	//   ....[5]....
        /*00c0*/ 	.word	0x00000380


	//   ....[6]....
        /*00c4*/ 	.word	0x000003a0


	//   ....[7]....
        /*00c8*/ 	.word	0x000003c0


	//   ....[8]....
        /*00cc*/ 	.word	0x000003e0


	//   ....[9]....
        /*00d0*/ 	.word	0x00000400


	//   ....[10]....
        /*00d4*/ 	.word	0x00000600


	//   ....[11]....
        /*00d8*/ 	.word	0x00000670


	//   ....[12]....
        /*00dc*/ 	.word	0x000006e0


	//   ....[13]....
        /*00e0*/ 	.word	0x00000750


	//   ....[14]....
        /*00e4*/ 	.word	0x000007c0


	//----- nvinfo : EIATTR_VRC_CTA_INIT_COUNT
	.align		4
.L_29:
        /*00e8*/ 	.byte	0x02, 0x4a
	.zero		1
	.zero		1


	//----- nvinfo : EIATTR_EXIT_INSTR_OFFSETS
	.align		4
        /*00ec*/ 	.byte	0x04, 0x1c
        /*00ee*/ 	.short	(.L_31 - .L_30)


	//   ....[0]....
.L_30:
        /*00f0*/ 	.word	0x00000480


	//   ....[1]....
        /*00f4*/ 	.word	0x000005b0


	//----- nvinfo : EIATTR_CRS_STACK_SIZE
	.align		4
.L_31:
        /*00f8*/ 	.byte	0x04, 0x1e
        /*00fa*/ 	.short	(.L_33 - .L_32)
.L_32:
        /*00fc*/ 	.word	0x00000000


	//----- nvinfo : EIATTR_CBANK_PARAM_SIZE
	.align		4
.L_33:
        /*0100*/ 	.byte	0x03, 0x19
        /*0102*/ 	.short	0x0028


	//----- nvinfo : EIATTR_PARAM_CBANK
	.align		4
        /*0104*/ 	.byte	0x04, 0x0a
        /*0106*/ 	.short	(.L_35 - .L_34)
	.align		4
.L_34:
        /*0108*/ 	.word	index@(.nv.constant0._Z20computeSoftmaxKernelPKfPfiS0_S1_)
        /*010c*/ 	.short	0x0380
        /*010e*/ 	.short	0x0028


	//----- nvinfo : EIATTR_SW_WAR
	.align		4
.L_35:
        /*0110*/ 	.byte	0x04, 0x36
        /*0112*/ 	.short	(.L_37 - .L_36)
.L_36:
        /*0114*/ 	.word	0x00000008
.L_37:


//--------------------- .nv.info._Z15reduceMaxKernelPKfPfi --------------------------
	.section	.nv.info._Z15reduceMaxKernelPKfPfi,"",@"SHT_CUDA_INFO"
	.sectionflags	@""
	.align	4


	//----- nvinfo : EIATTR_CUDA_API_VERSION
	.align		4
        /*0000*/ 	.byte	0x04, 0x37
        /*0002*/ 	.short	(.L_39 - .L_38)
.L_38:
        /*0004*/ 	.word	0x00000082


	//----- nvinfo : EIATTR_KPARAM_INFO
	.align		4
.L_39:
        /*0008*/ 	.byte	0x04, 0x17
        /*000a*/ 	.short	(.L_41 - .L_40)
.L_40:
        /*000c*/ 	.word	0x00000000
        /*0010*/ 	.short	0x0002
        /*0012*/ 	.short	0x0010
        /*0014*/ 	.byte	0x00, 0xf0, 0x11, 0x00


	//----- nvinfo : EIATTR_KPARAM_INFO
	.align		4
.L_41:
        /*0018*/ 	.byte	0x04, 0x17
        /*001a*/ 	.short	(.L_43 - .L_42)
.L_42:
        /*001c*/ 	.word	0x00000000
        /*0020*/ 	.short	0x0001
        /*0022*/ 	.short	0x0008
        /*0024*/ 	.byte	0x00, 0xf5, 0x21, 0x00


	//----- nvinfo : EIATTR_KPARAM_INFO
	.align		4
.L_43:
        /*0028*/ 	.byte	0x04, 0x17
        /*002a*/ 	.short	(.L_45 - .L_44)
.L_44:
        /*002c*/ 	.word	0x00000000
        /*0030*/ 	.short	0x0000
        /*0032*/ 	.short	0x0000
        /*0034*/ 	.byte	0x00, 0xf5, 0x21, 0x00


	//----- nvinfo : EIATTR_SPARSE_MMA_MASK
	.align		4
.L_45:
        /*0038*/ 	.byte	0x03, 0x50
        /*003a*/ 	.short	0x0000


	//----- nvinfo : EIATTR_MAXREG_COUNT
	.align		4
        /*003c*/ 	.byte	0x03, 0x1b
        /*003e*/ 	.short	0x00ff


	//----- nvinfo : EIATTR_NUM_BARRIERS
	.align		4
        /*0040*/ 	.byte	0x02, 0x4c
        /*0042*/ 	.byte	0x01
	.zero		1


	//----- nvinfo : EIATTR_MERCURY_ISA_VERSION
	.align		4
        /*0044*/ 	.byte	0x03, 0x5f
        /*0046*/ 	.short	0x0101


	//----- nvinfo : EIATTR_COOP_GROUP_MASK_REGIDS
	.align		4
        /*0048*/ 	.byte	0x04, 0x29
        /*004a*/ 	.short	(.L_47 - .L_46)


	//   ....[0]....
.L_46:
        /*004c*/ 	.word	0xffffffff


	//   ....[1]....
        /*0050*/ 	.word	0xffffffff


	//   ....[2]....
        /*0054*/ 	.word	0xffffffff


	//   ....[3]....
        /*0058*/ 	.word	0xffffffff


	//   ....[4]....
        /*005c*/ 	.word	0xffffffff


	//   ....[5]....
        /*0060*/ 	.word	0xffffffff


	//   ....[6]....
        /*0064*/ 	.word	0xffffffff


	//   ....[7]....
        /*0068*/ 	.word	0xffffffff


	//   ....[8]....
        /*006c*/ 	.word	0xffffffff


	//   ....[9]....
        /*0070*/ 	.word	0xffffffff


	//----- nvinfo : EIATTR_COOP_GROUP_INSTR_OFFSETS
	.align		4
.L_47:
        /*0074*/ 	.byte	0x04, 0x28
        /*0076*/ 	.short	(.L_49 - .L_48)


	//   ....[0]....
.L_48:
        /*0078*/ 	.word	0x00000120


	//   ....[1]....
        /*007c*/ 	.word	0x00000150


	//   ....[2]....
        /*0080*/ 	.word	0x000001a0


	//   ....[3]....
        /*0084*/ 	.word	0x000001f0


	//   ....[4]....
        /*0088*/ 	.word	0x00000210


	//   ....[5]....
        /*008c*/ 	.word	0x00000290


	//   ....[6]....
        /*0090*/ 	.word	0x000002c0


	//   ....[7]....
        /*0094*/ 	.word	0x000002e0


	//   ....[8]....
        /*0098*/ 	.word	0x00000300


	//   ....[9]....
        /*009c*/ 	.word	0x00000320


	//----- nvinfo : EIATTR_VRC_CTA_INIT_COUNT
	.align		4
.L_49:
        /*00a0*/ 	.byte	0x02, 0x4a
	.zero		1
	.zero		1


	//----- nvinfo : EIATTR_EXIT_INSTR_OFFSETS
	.align		4
        /*00a4*/ 	.byte	0x04, 0x1c
        /*00a6*/ 	.short	(.L_51 - .L_50)


	//   ....[0]....
.L_50:
        /*00a8*/ 	.word	0x00000280


	//   ....[1]....
        /*00ac*/ 	.word	0x00000330


	//   ....[2]....
        /*00b0*/ 	.word	0x00000380


	//----- nvinfo : EIATTR_CBANK_PARAM_SIZE
	.align		4
.L_51:
        /*00b4*/ 	.byte	0x03, 0x19
        /*00b6*/ 	.short	0x0014


	//----- nvinfo : EIATTR_PARAM_CBANK
	.align		4
        /*00b8*/ 	.byte	0x04, 0x0a
        /*00ba*/ 	.short	(.L_53 - .L_52)
	.align		4
.L_52:
        /*00bc*/ 	.word	index@(.nv.constant0._Z15reduceMaxKernelPKfPfi)
        /*00c0*/ 	.short	0x0380
        /*00c2*/ 	.short	0x0014


	//----- nvinfo : EIATTR_SW_WAR
	.align		4
.L_53:
        /*00c4*/ 	.byte	0x04, 0x36
        /*00c6*/ 	.short	(.L_55 - .L_54)
.L_54:
        /*00c8*/ 	.word	0x00000008
.L_55:


//--------------------- .nv.callgraph             --------------------------
	.section	.nv.callgraph,"",@"SHT_CUDA_CALLGRAPH"
	.align	4
	.sectionentsize	8
	.align		4
        /*0000*/ 	.word	0x00000000
	.align		4
        /*0004*/ 	.word	0xffffffff
	.align		4
        /*0008*/ 	.word	0x00000000
	.align		4
        /*000c*/ 	.word	0xfffffffe
	.align		4
        /*0010*/ 	.word	0x00000000
	.align		4
        /*0014*/ 	.word	0xfffffffd
	.align		4
        /*0018*/ 	.word	0x00000000
	.align		4
        /*001c*/ 	.word	0xfffffffc


//--------------------- .text._Z20computeSoftmaxKernelPKfPfiS0_S1_ --------------------------
	.section	.text._Z20computeSoftmaxKernelPKfPfiS0_S1_,"ax",@progbits
	.align	128
        .global         _Z20computeSoftmaxKernelPKfPfiS0_S1_
        .type           _Z20computeSoftmaxKernelPKfPfiS0_S1_,@function
        .size           _Z20computeSoftmaxKernelPKfPfiS0_S1_,(.L_x_23 - _Z20computeSoftmaxKernelPKfPfiS0_S1_)
        .other          _Z20computeSoftmaxKernelPKfPfiS0_S1_,@"STO_CUDA_ENTRY STV_DEFAULT"
_Z20computeSoftmaxKernelPKfPfiS0_S1_:
.text._Z20computeSoftmaxKernelPKfPfiS0_S1_:
[----:B------:R-:W-:Y:S01]  /*0000*/  LDC R1, c[0x0][0x37c] ;  /* 0x0000df00ff017b82 */ /* 0x000fe20000000800 */
[----:B------:R-:W0:Y:S07]  /*0010*/  S2R R0, SR_TID.X ;  /* 0x0000000000007919 */ /* 0x000e2e0000002100 */
[----:B------:R-:W0:Y:S01]  /*0020*/  S2UR UR4, SR_CTAID.X ;  /* 0x00000000000479c3 */ /* 0x000e220000002500 */
[----:B------:R-:W1:Y:S07]  /*0030*/  LDCU UR5, c[0x0][0x390] ;  /* 0x00007200ff0577ac */ /* 0x000e6e0008000800 */
[----:B------:R-:W0:Y:S02]  /*0040*/  LDC R11, c[0x0][0x360] ;  /* 0x0000d800ff0b7b82 */ /* 0x000e240000000800 */
[----:B0-----:R-:W-:-:S05]  /*0050*/  IMAD R2, R11, UR4, R0 ;  /* 0x000000040b027c24 */ /* 0x001fca000f8e0200 */
[----:B-1----:R-:W-:Y:S01]  /*0060*/  ISETP.GE.AND P0, PT, R2, UR5, PT ;  /* 0x0000000502007c0c */ /* 0x002fe2000bf06270 */
[----:B------:R-:W0:-:S12]  /*0070*/  LDCU.64 UR4, c[0x0][0x358] ;  /* 0x00006b00ff0477ac */ /* 0x000e180008000a00 */
[----:B------:R-:W1:Y:S08]  /*0080*/  @!P0 LDC.64 R4, c[0x0][0x380] ;  /* 0x0000e000ff048b82 */ /* 0x000e700000000a00 */
[----:B------:R-:W2:Y:S01]  /*0090*/  @!P0 LDC.64 R6, c[0x0][0x398] ;  /* 0x0000e600ff068b82 */ /* 0x000ea20000000a00 */
[----:B-1----:R-:W-:-:S06]  /*00a0*/  @!P0 IMAD.WIDE R4, R2, 0x4, R4 ;  /* 0x0000000402048825 */ /* 0x002fcc00078e0204 */
[----:B0-----:R-:W3:Y:S04]  /*00b0*/  @!P0 LDG.E R4, desc[UR4][R4.64] ;  /* 0x0000000404048981 */ /* 0x001ee8000c1e1900 */
[----:B--2---:R-:W3:Y:S01]  /*00c0*/  @!P0 LDG.E R7, desc[UR4][R6.64] ;  /* 0x0000000406078981 */ /* 0x004ee2000c1e1900 */
[----:B------:R-:W-:Y:S02]  /*00d0*/  @!P0 IMAD.MOV.U32 R8, RZ, RZ, 0x3bbb989d ;  /* 0x3bbb989dff088424 */ /* 0x000fe400078e00ff */
[----:B------:R-:W-:Y:S01]  /*00e0*/  @!P0 IMAD.MOV.U32 R9, RZ, RZ, 0x437c0000 ;  /* 0x437c0000ff098424 */ /* 0x000fe200078e00ff */
[----:B------:R-:W-:Y:S01]  /*00f0*/  LOP3.LUT P1, RZ, R0, 0x1f, RZ, 0xc0, !PT ;  /* 0x0000001f00ff7812 */ /* 0x000fe2000782c0ff */
[----:B---3--:R-:W-:-:S04]  /*0100*/  @!P0 FADD R3, R4, -R7 ;  /* 0x8000000704038221 */ /* 0x008fc80000000000 */
[----:B------:R-:W-:-:S04]  /*0110*/  @!P0 FFMA.SAT R8, R3, R8, 0.5 ;  /* 0x3f00000003088423 */ /* 0x000fc80000002008 */
[----:B------:R-:W-:-:S04]  /*0120*/  @!P0 FFMA.RM R8, R8, R9, 12582913 ;  /* 0x4b40000108088423 */ /* 0x000fc80000004009 */
[----:B------:R-:W-:-:S04]  /*0130*/  @!P0 FADD R10, R8, -12583039 ;  /* 0xcb40007f080a8421 */ /* 0x000fc80000000000 */
[----:B------:R-:W-:-:S04]  /*0140*/  @!P0 FFMA R10, R3, 1.4426950216293334961, -R10 ;  /* 0x3fb8aa3b030a8823 */ /* 0x000fc8000000080a */
[----:B------:R-:W-:-:S04]  /*0150*/  @!P0 FFMA R10, R3, 1.925963033500011079e-08, R10 ;  /* 0x32a57060030a8823 */ /* 0x000fc8000000000a */
[----:B------:R-:W0:Y:S01]  /*0160*/  @!P0 MUFU.EX2 R9, R10 ;  /* 0x0000000a00098308 */ /* 0x000e220000000800 */
[----:B------:R-:W-:Y:S01]  /*0170*/  @!P0 SHF.L.U32 R8, R8, 0x17, RZ ;  /* 0x0000001708088819 */ /* 0x000fe200000006ff */
[----:B------:R-:W-:-:S04]  /*0180*/  IMAD.MOV.U32 R3, RZ, RZ, RZ ;  /* 0x000000ffff037224 */ /* 0x000fc800078e00ff */
[----:B0-----:R-:W-:-:S05]  /*0190*/  @!P0 FMUL R3, R8, R9 ;  /* 0x0000000908038220 */ /* 0x001fca0000400000 */
[----:B------:R-:W0:Y:S02]  /*01a0*/  SHFL.DOWN PT, R4, R3, 0x10, 0x1f ;  /* 0x0a001f0003047f89 */ /* 0x000e2400000e0000 */
[----:B0-----:R-:W-:-:S05]  /*01b0*/  FADD R4, R4, R3 ;  /* 0x0000000304047221 */ /* 0x001fca0000000000 */
[----:B------:R-:W0:Y:S02]  /*01c0*/  SHFL.DOWN PT, R5, R4, 0x8, 0x1f ;  /* 0x09001f0004057f89 */ /* 0x000e2400000e0000 */
[----:B0-----:R-:W-:-:S05]  /*01d0*/  FADD R5, R4, R5 ;  /* 0x0000000504057221 */ /* 0x001fca0000000000 */
[----:B------:R-:W0:Y:S01]  /*01e0*/  SHFL.DOWN PT, R6, R5, 0x4, 0x1f ;  /* 0x08801f0005067f89 */ /* 0x000e2200000e0000 */
[----:B------:R-:W-:-:S04]  /*01f0*/  SHF.R.U32.HI R9, RZ, 0x5, R11 ;  /* 0x00000005ff097819 */ /* 0x000fc8000001160b */
[----:B------:R-:W-:Y:S01]  /*0200*/  ISETP.GE.U32.AND P2, PT, R0, R9, PT ;  /* 0x000000090000720c */ /* 0x000fe20003f46070 */
[----:B0-----:R-:W-:-:S05]  /*0210*/  FADD R6, R5, R6 ;  /* 0x0000000605067221 */ /* 0x001fca0000000000 */
[----:B------:R-:W0:Y:S01]  /*0220*/  SHFL.DOWN PT, R7, R6, 0x2, 0x1f ;  /* 0x08401f0006077f89 */ /* 0x000e2200000e0000 */
[----:B------:R-:W1:Y:S01]  /*0230*/  @!P1 S2R R9, SR_CgaCtaId ;  /* 0x0000000000099919 */ /* 0x000e620000008800 */
[----:B------:R-:W-:Y:S01]  /*0240*/  @!P1 MOV R8, 0x400 ;  /* 0x0000040000089802 */ /* 0x000fe20000000f00 */
[----:B0-----:R-:W-:-:S05]  /*0250*/  FADD R7, R6, R7 ;  /* 0x0000000706077221 */ /* 0x001fca0000000000 */
[----:B------:R-:W0:Y:S01]  /*0260*/  SHFL.DOWN PT, R4, R7, 0x1, 0x1f ;  /* 0x08201f0007047f89 */ /* 0x000e2200000e0000 */
[----:B------:R-:W-:Y:S01]  /*0270*/  @!P1 SHF.R.U32.HI R5, RZ, 0x3, R0 ;  /* 0x00000003ff059819 */ /* 0x000fe20000011600 */
[----:B------:R-:W2:Y:S03]  /*0280*/  @!P2 S2R R11, SR_CgaCtaId ;  /* 0x00000000000ba919 */ /* 0x000ea60000008800 */
[----:B------:R-:W-:Y:S02]  /*0290*/  @!P1 LOP3.LUT R5, R5, 0x7c, RZ, 0xc0, !PT ;  /* 0x0000007c05059812 */ /* 0x000fe400078ec0ff */
[----:B-1----:R-:W-:-:S05]  /*02a0*/  @!P1 LEA R8, R9, R8, 0x18 ;  /* 0x0000000809089211 */ /* 0x002fca00078ec0ff */
[----:B------:R-:W-:Y:S02]  /*02b0*/  @!P1 IMAD.IADD R5, R5, 0x1, R8 ;  /* 0x0000000105059824 */ /* 0x000fe400078e0208 */
[----:B0-----:R-:W-:-:S05]  /*02c0*/  FADD R8, R7, R4 ;  /* 0x0000000407087221 */ /* 0x001fca0000000000 */
[----:B------:R0:W-:Y:S01]  /*02d0*/  @!P1 STS [R5], R8 ;  /* 0x0000000805009388 */ /* 0x0001e20000000800 */
[----:B------:R-:W-:Y:S01]  /*02e0*/  @!P2 MOV R6, 0x400 ;  /* 0x000004000006a802 */ /* 0x000fe20000000f00 */
[----:B------:R-:W-:-:S03]  /*02f0*/  IMAD.MOV.U32 R4, RZ, RZ, RZ ;  /* 0x000000ffff047224 */ /* 0x000fc600078e00ff */
[----:B--2---:R-:W-:-:S04]  /*0300*/  @!P2 LEA R11, R11, R6, 0x18 ;  /* 0x000000060b0ba211 */ /* 0x004fc800078ec0ff */
[C---:B------:R-:W-:Y:S01]  /*0310*/  @!P2 LEA R6, R0.reuse, R11, 0x2 ;  /* 0x0000000b0006a211 */ /* 0x040fe200078e10ff */
[----:B------:R-:W-:Y:S01]  /*0320*/  BAR.SYNC.DEFER_BLOCKING 0x0 ;  /* 0x0000000000007b1d */ /* 0x000fe20000010000 */
[----:B------:R-:W-:-:S05]  /*0330*/  ISETP.GT.U32.AND P1, PT, R0, 0x1f, PT ;  /* 0x0000001f0000780c */ /* 0x000fca0003f24070 */
[----:B------:R0:W1:Y:S08]  /*0340*/  @!P2 LDS R4, [R6] ;  /* 0x000000000604a984 */ /* 0x0000700000000800 */
[----:B0-----:R-:W-:Y:S05]  /*0350*/  @P1 BRA `(.L_x_0) ;  /* 0x0000000000401947 */ /* 0x001fea0003800000 */
[----:B------:R-:W-:-:S03]  /*0360*/  UMOV UR6, 0xffffffff ;  /* 0xffffffff00067882 */ /* 0x000fc60000000000 */
[----:B------:R-:W-:Y:S05]  /*0370*/  BRA.DIV UR6, `(.L_x_1) ;  /* 0x0000000206907947 */ /* 0x000fea000b800000 */
[----:B-1----:R-:W0:Y:S02]  /*0380*/  SHFL.DOWN PT, R5, R4, 0x10, 0x1f ;  /* 0x0a001f0004057f89 */ /* 0x002e2400000e0000 */
[----:B0-----:R-:W-:-:S05]  /*0390*/  FADD R5, R5, R4 ;  /* 0x0000000405057221 */ /* 0x001fca0000000000 */
[----:B------:R-:W0:Y:S02]  /*03a0*/  SHFL.DOWN PT, R6, R5, 0x8, 0x1f ;  /* 0x09001f0005067f89 */ /* 0x000e2400000e0000 */
[----:B0-----:R-:W-:-:S05]  /*03b0*/  FADD R6, R5, R6 ;  /* 0x0000000605067221 */ /* 0x001fca0000000000 */
[----:B------:R-:W0:Y:S02]  /*03c0*/  SHFL.DOWN PT, R7, R6, 0x4, 0x1f ;  /* 0x08801f0006077f89 */ /* 0x000e2400000e0000 */
[----:B0-----:R-:W-:-:S05]  /*03d0*/  FADD R7, R6, R7 ;  /* 0x0000000706077221 */ /* 0x001fca0000000000 */
[----:B------:R-:W0:Y:S02]  /*03e0*/  SHFL.DOWN PT, R8, R7, 0x2, 0x1f ;  /* 0x08401f0007087f89 */ /* 0x000e2400000e0000 */
[----:B0-----:R-:W-:-:S05]  /*03f0*/  FADD R8, R7, R8 ;  /* 0x0000000807087221 */ /* 0x001fca0000000000 */
[----:B------:R0:W1:Y:S02]  /*0400*/  SHFL.DOWN PT, R9, R8, 0x1, 0x1f ;  /* 0x08201f0008097f89 */ /* 0x00006400000e0000 */
.L_x_9:
[----:B------:R-:W-:Y:S01]  /*0410*/  ISETP.NE.AND P1, PT, R0, RZ, PT ;  /* 0x000000ff0000720c */ /* 0x000fe20003f25270 */
[----:B-1----:R-:W-:-:S12]  /*0420*/  FADD R9, R8, R9 ;  /* 0x0000000908097221 */ /* 0x002fd80000000000 */
[----:B------:R-:W-:Y:S05]  /*0430*/  @P1 BRA `(.L_x_0) ;  /* 0x0000000000081947 */ /* 0x000fea0003800000 */
[----:B------:R-:W1:Y:S02]  /*0440*/  LDC.64 R4, c[0x0][0x3a0] ;  /* 0x0000e800ff047b82 */ /* 0x000e640000000a00 */
[----:B-1----:R2:W-:Y:S02]  /*0450*/  REDG.E.ADD.F32.FTZ.RN.STRONG.GPU desc[UR4][R4.64], R9 ;  /* 0x00000009040079a6 */ /* 0x0025e4000c12f304 */
.L_x_0:
[----:B------:R-:W-:Y:S05]  /*0460*/  WARPSYNC.ALL ;  /* 0x0000000000007948 */ /* 0x000fea0003800000 */
[----:B------:R-:W-:Y:S06]  /*0470*/  BAR.SYNC.DEFER_BLOCKING 0x0 ;  /* 0x0000000000007b1d */ /* 0x000fec0000010000 */
[----:B------:R-:W-:Y:S05]  /*0480*/  @P0 EXIT ;  /* 0x000000000000094d */ /* 0x000fea0003800000 */
[----:B-12---:R-:W1:Y:S02]  /*0490*/  LDC.64 R4, c[0x0][0x3a0] ;  /* 0x0000e800ff047b82 */ /* 0x006e640000000a00 */
[----:B-1----:R-:W2:Y:S01]  /*04a0*/  LDG.E R6, desc[UR4][R4.64] ;  /* 0x0000000404067981 */ /* 0x002ea2000c1e1900 */
[----:B------:R-:W-:Y:S01]  /*04b0*/  BSSY.RECONVERGENT B0, `(.L_x_2) ;  /* 0x000000c000007945 */ /* 0x000fe20003800200 */
[----:B--2---:R-:W1:Y:S08]  /*04c0*/  MUFU.RCP R7, R6 ;  /* 0x0000000600077308 */ /* 0x004e700000001000 */
[----:B------:R-:W2:Y:S01]  /*04d0*/  FCHK P0, R3, R6 ;  /* 0x0000000603007302 */ /* 0x000ea20000000000 */
[----:B-1----:R-:W-:-:S04]  /*04e0*/  FFMA R0, -R6, R7, 1 ;  /* 0x3f80000006007423 */ /* 0x002fc80000000107 */
[----:B------:R-:W-:-:S04]  /*04f0*/  FFMA R0, R7, R0, R7 ;  /* 0x0000000007007223 */ /* 0x000fc80000000007 */
[----:B------:R-:W-:-:S04]  /*0500*/  FFMA R7, R0, R3, RZ ;  /* 0x0000000300077223 */ /* 0x000fc800000000ff */
[----:B0-----:R-:W-:-:S04]  /*0510*/  FFMA R8, -R6, R7, R3 ;  /* 0x0000000706087223 */ /* 0x001fc80000000103 */
[----:B------:R-:W-:Y:S01]  /*0520*/  FFMA R7, R0, R8, R7 ;  /* 0x0000000800077223 */ /* 0x000fe20000000007 */
[----:B--2---:R-:W-:Y:S06]  /*0530*/  @!P0 BRA `(.L_x_3) ;  /* 0x00000000000c8947 */ /* 0x004fec0003800000 */
[----:B------:R-:W-:-:S07]  /*0540*/  MOV R4, 0x560 ;  /* 0x0000056000047802 */ /* 0x000fce0000000f00 */
[----:B------:R-:W-:Y:S05]  /*0550*/  CALL.REL.NOINC `($__internal_0_$__cuda_sm3x_div_rn_noftz_f32_slowpath) ;  /* 0x0000000000a47944 */ /* 0x000fea0003c00000 */
[----:B------:R-:W-:-:S07]  /*0560*/  IMAD.MOV.U32 R7, RZ, RZ, R0 ;  /* 0x000000ffff077224 */ /* 0x000fce00078e0000 */
.L_x_3:
[----:B------:R-:W-:Y:S05]  /*0570*/  BSYNC.RECONVERGENT B0 ;  /* 0x0000000000007941 */ /* 0x000fea0003800200 */
.L_x_2:
[----:B------:R-:W0:Y:S02]  /*0580*/  LDC.64 R4, c[0x0][0x388] ;  /* 0x0000e200ff047b82 */ /* 0x000e240000000a00 */
[----:B0-----:R-:W-:-:S05]  /*0590*/  IMAD.WIDE R2, R2, 0x4, R4 ;  /* 0x0000000402027825 */ /* 0x001fca00078e0204 */
[----:B------:R-:W-:Y:S01]  /*05a0*/  STG.E desc[UR4][R2.64], R7 ;  /* 0x0000000702007986 */ /* 0x000fe2000c101904 */
[----:B------:R-:W-:Y:S05]  /*05b0*/  EXIT ;  /* 0x000000000000794d */ /* 0x000fea0003800000 */
.L_x_1:
[----:B------:R-:W-:Y:S02]  /*05c0*/  HFMA2 R13, -RZ, RZ, 0, 1.847743988037109375e-06 ;  /* 0x0000001fff0d7431 */ /* 0x000fe400000001ff */
[----:B------:R-:W-:Y:S02]  /*05d0*/  IMAD.MOV.U32 R11, RZ, RZ, 0x10 ;  /* 0x00000010ff0b7424 */ /* 0x000fe400078e00ff */
[----:B------:R-:W-:-:S07]  /*05e0*/  IMAD.MOV.U32 R10, RZ, RZ, -0x1 ;  /* 0xffffffffff0a7424 */ /* 0x000fce00078e00ff */
[----:B-1----:R-:W-:Y:S05]  /*05f0*/  WARPSYNC.COLLECTIVE R10, `(.L_x_4) ;  /* 0x000000000a087348 */ /* 0x002fea0003c00000 */
[----:B-1----:R0:W1:Y:S02]  /*0600*/  SHFL.DOWN P1, R9, R4, R11, R13 ;  /* 0x0800000b04097389 */ /* 0x002064000002000d */
[----:B01----:R-:W-:Y:S05]  /*0610*/  ENDCOLLECTIVE ;  /* 0x000000000000791b */ /* 0x003fea0003800000 */
.L_x_4:
[----:B------:R-:W-:Y:S02]  /*0620*/  IMAD.MOV.U32 R11, RZ, RZ, 0x8 ;  /* 0x00000008ff0b7424 */ /* 0x000fe400078e00ff */
[----:B------:R-:W-:-:S04]  /*0630*/  IMAD.MOV.U32 R5, RZ, RZ, R9 ;  /* 0x000000ffff057224 */ /* 0x000fc800078e0009 */
[----:B------:R-:W-:-:S05]  /*0640*/  FADD R5, R5, R4 ;  /* 0x0000000405057221 */ /* 0x000fca0000000000 */
[----:B------:R-:W-:-:S07]  /*0650*/  MOV R4, R5 ;  /* 0x0000000500047202 */ /* 0x000fce0000000f00 */
[----:B------:R-:W-:Y:S05]  /*0660*/  WARPSYNC.COLLECTIVE R10, `(.L_x_5) ;  /* 0x000000000a087348 */ /* 0x000fea0003c00000 */
[----:B------:R0:W1:Y:S02]  /*0670*/  SHFL.DOWN P1, R9, R4, R11, R13 ;  /* 0x0800000b04097389 */ /* 0x000064000002000d */
[----:B01----:R-:W-:Y:S05]  /*0680*/  ENDCOLLECTIVE ;  /* 0x000000000000791b */ /* 0x003fea0003800000 */
.L_x_5:
[----:B------:R-:W-:Y:S02]  /*0690*/  IMAD.MOV.U32 R11, RZ, RZ, 0x4 ;  /* 0x00000004ff0b7424 */ /* 0x000fe400078e00ff */
[----:B------:R-:W-:-:S04]  /*06a0*/  IMAD.MOV.U32 R6, RZ, RZ, R9 ;  /* 0x000000ffff067224 */ /* 0x000fc800078e0009 */
[----:B------:R-:W-:-:S05]  /*06b0*/  FADD R6, R5, R6 ;  /* 0x0000000605067221 */ /* 0x000fca0000000000 */
[----:B------:R-:W-:-:S07]  /*06c0*/  MOV R4, R6 ;  /* 0x0000000600047202 */ /* 0x000fce0000000f00 */
[----:B------:R-:W-:Y:S05]  /*06d0*/  WARPSYNC.COLLECTIVE R10, `(.L_x_6) ;  /* 0x000000000a087348 */ /* 0x000fea0003c00000 */
[----:B------:R0:W1:Y:S02]  /*06e0*/  SHFL.DOWN P1, R9, R4, R11, R13 ;  /* 0x0800000b04097389 */ /* 0x000064000002000d */
[----:B01----:R-:W-:Y:S05]  /*06f0*/  ENDCOLLECTIVE ;  /* 0x000000000000791b */ /* 0x003fea0003800000 */
.L_x_6:
[----:B------:R-:W-:Y:S02]  /*0700*/  IMAD.MOV.U32 R11, RZ, RZ, 0x2 ;  /* 0x00000002ff0b7424 */ /* 0x000fe400078e00ff */
[----:B------:R-:W-:-:S04]  /*0710*/  IMAD.MOV.U32 R7, RZ, RZ, R9 ;  /* 0x000000ffff077224 */ /* 0x000fc800078e0009 */
[----:B------:R-:W-:-:S05]  /*0720*/  FADD R7, R6, R7 ;  /* 0x0000000706077221 */ /* 0x000fca0000000000 */
[----:B------:R-:W-:-:S07]  /*0730*/  MOV R4, R7 ;  /* 0x0000000700047202 */ /* 0x000fce0000000f00 */
[----:B------:R-:W-:Y:S05]  /*0740*/  WARPSYNC.COLLECTIVE R10, `(.L_x_7) ;  /* 0x000000000a087348 */ /* 0x000fea0003c00000 */
[----:B------:R0:W1:Y:S02]  /*0750*/  SHFL.DOWN P1, R9, R4, R11, R13 ;  /* 0x0800000b04097389 */ /* 0x000064000002000d */
[----:B01----:R-:W-:Y:S05]  /*0760*/  ENDCOLLECTIVE ;  /* 0x000000000000791b */ /* 0x003fea0003800000 */
.L_x_7:
[----:B------:R-:W-:Y:S02]  /*0770*/  IMAD.MOV.U32 R11, RZ, RZ, 0x1 ;  /* 0x00000001ff0b7424 */ /* 0x000fe400078e00ff */
[----:B------:R-:W-:-:S04]  /*0780*/  IMAD.MOV.U32 R8, RZ, RZ, R9 ;  /* 0x000000ffff087224 */ /* 0x000fc800078e0009 */
[----:B------:R-:W-:-:S05]  /*0790*/  FADD R8, R7, R8 ;  /* 0x0000000807087221 */ /* 0x000fca0000000000 */
[----:B------:R-:W-:-:S07]  /*07a0*/  MOV R4, R8 ;  /* 0x0000000800047202 */ /* 0x000fce0000000f00 */
[----:B------:R-:W-:Y:S05]  /*07b0*/  WARPSYNC.COLLECTIVE R10, `(.L_x_8) ;  /* 0x000000000a087348 */ /* 0x000fea0003c00000 */
[----:B------:R0:W1:Y:S02]  /*07c0*/  SHFL.DOWN P1, R9, R4, R11, R13 ;  /* 0x0800000b04097389 */ /* 0x000064000002000d */
[----:B01----:R-:W-:Y:S05]  /*07d0*/  ENDCOLLECTIVE ;  /* 0x000000000000791b */ /* 0x003fea0003800000 */
.L_x_8:
[----:B------:R-:W-:Y:S05]  /*07e0*/  BRA `(.L_x_9) ;  /* 0xfffffffc00087947 */ /* 0x000fea000383ffff */
        .weak           $__internal_0_$__cuda_sm3x_div_rn_noftz_f32_slowpath
        .type           $__internal_0_$__cuda_sm3x_div_rn_noftz_f32_slowpath,@function
        .size           $__internal_0_$__cuda_sm3x_div_rn_noftz_f32_slowpath,(.L_x_23 - $__internal_0_$__cuda_sm3x_div_rn_noftz_f32_slowpath)
$__internal_0_$__cuda_sm3x_div_rn_noftz_f32_slowpath:
[----:B------:R-:W-:Y:S01]  /*07f0*/  SHF.R.U32.HI R5, RZ, 0x17, R6 ;  /* 0x00000017ff057819 */ /* 0x000fe20000011606 */
[----:B------:R-:W-:Y:S01]  /*0800*/  BSSY.RECONVERGENT B1, `(.L_x_10) ;  /* 0x0000063000017945 */ /* 0x000fe20003800200 */
[----:B------:R-:W-:Y:S02]  /*0810*/  SHF.R.U32.HI R0, RZ, 0x17, R3 ;  /* 0x00000017ff007819 */ /* 0x000fe40000011603 */
[----:B------:R-:W-:Y:S02]  /*0820*/  LOP3.LUT R5, R5, 0xff, RZ, 0xc0, !PT ;  /* 0x000000ff05057812 */ /* 0x000fe400078ec0ff */
[----:B------:R-:W-:-:S03]  /*0830*/  LOP3.LUT R10, R0, 0xff, RZ, 0xc0, !PT ;  /* 0x000000ff000a7812 */ /* 0x000fc600078ec0ff */
[----:B------:R-:W-:Y:S01]  /*0840*/  VIADD R8, R5, 0xffffffff ;  /* 0xffffffff05087836 */ /* 0x000fe20000000000 */
[----:B------:R-:W-:-:S04]  /*0850*/  IADD3 R9, PT, PT, R10, -0x1, RZ ;  /* 0xffffffff0a097810 */ /* 0x000fc80007ffe0ff */
[----:B------:R-:W-:-:S04]  /*0860*/  ISETP.GT.U32.AND P0, PT, R8, 0xfd, PT ;  /* 0x000000fd0800780c */ /* 0x000fc80003f04070 */
[----:B------:R-:W-:-:S13]  /*0870*/  ISETP.GT.U32.OR P0, PT, R9, 0xfd, P0 ;  /* 0x000000fd0900780c */ /* 0x000fda0000704470 */
[----:B------:R-:W-:Y:S01]  /*0880*/  @!P0 IMAD.MOV.U32 R7, RZ, RZ, RZ ;  /* 0x000000ffff078224 */ /* 0x000fe200078e00ff */
[----:B------:R-:W-:Y:S06]  /*0890*/  @!P0 BRA `(.L_x_11) ;  /* 0x0000000000608947 */ /* 0x000fec0003800000 */
[----:B------:R-:W-:Y:S01]  /*08a0*/  FSETP.GTU.FTZ.AND P0, PT, |R3|, +INF , PT ;  /* 0x7f8000000300780b */ /* 0x000fe20003f1c200 */
[----:B------:R-:W-:Y:S01]  /*08b0*/  IMAD.MOV.U32 R0, RZ, RZ, R6 ;  /* 0x000000ffff007224 */ /* 0x000fe200078e0006 */
[----:B------:R-:W-:-:S04]  /*08c0*/  FSETP.GTU.FTZ.AND P1, PT, |R6|, +INF , PT ;  /* 0x7f8000000600780b */ /* 0x000fc80003f3c200 */
[----:B------:R-:W-:-:S13]  /*08d0*/  PLOP3.LUT P0, PT, P0, P1, PT, 0xf8, 0x8f ;  /* 0x00000000008f781c */ /* 0x000fda0000703f70 */
[----:B------:R-:W-:Y:S05]  /*08e0*/  @P0 BRA `(.L_x_12) ;  /* 0x00000004004c0947 */ /* 0x000fea0003800000 */
[----:B------:R-:W-:-:S13]  /*08f0*/  LOP3.LUT P0, RZ, R6, 0x7fffffff, R3, 0xc8, !PT ;  /* 0x7fffffff06ff7812 */ /* 0x000fda000780c803 */
[----:B------:R-:W-:Y:S05]  /*0900*/  @!P0 BRA `(.L_x_13) ;  /* 0x00000004003c8947 */ /* 0x000fea0003800000 */
[C---:B------:R-:W-:Y:S02]  /*0910*/  FSETP.NEU.FTZ.AND P2, PT, |R3|.reuse, +INF , PT ;  /* 0x7f8000000300780b */ /* 0x040fe40003f5d200 */
[----:B------:R-:W-:Y:S02]  /*0920*/  FSETP.NEU.FTZ.AND P1, PT, |R0|, +INF , PT ;  /* 0x7f8000000000780b */ /* 0x000fe40003f3d200 */
[----:B------:R-:W-:-:S11]  /*0930*/  FSETP.NEU.FTZ.AND P0, PT, |R3|, +INF , PT ;  /* 0x7f8000000300780b */ /* 0x000fd60003f1d200 */
[----:B------:R-:W-:Y:S05]  /*0940*/  @!P1 BRA !P2, `(.L_x_13) ;  /* 0x00000004002c9947 */ /* 0x000fea0005000000 */
[----:B------:R-:W-:-:S04]  /*0950*/  LOP3.LUT P2, RZ, R3, 0x7fffffff, RZ, 0xc0, !PT ;  /* 0x7fffffff03ff7812 */ /* 0x000fc8000784c0ff */
[----:B------:R-:W-:-:S13]  /*0960*/  PLOP3.LUT P1, PT, P1, P2, PT, 0x2f, 0xf2 ;  /* 0x0000000000f2781c */ /* 0x000fda0000f24577 */
[----:B------:R-:W-:Y:S05]  /*0970*/  @P1 BRA `(.L_x_14) ;  /* 0x0000000400181947 */ /* 0x000fea0003800000 */
[----:B------:R-:W-:-:S04]  /*0980*/  LOP3.LUT P1, RZ, R6, 0x7fffffff, RZ, 0xc0, !PT ;  /* 0x7fffffff06ff7812 */ /* 0x000fc8000782c0ff */
[----:B------:R-:W-:-:S13]  /*0990*/  PLOP3.LUT P0, PT, P0, P1, PT, 0x2f, 0xf2 ;  /* 0x0000000000f2781c */ /* 0x000fda0000702577 */
[----:B------:R-:W-:Y:S05]  /*09a0*/  @P0 BRA `(.L_x_15) ;  /* 0x0000000400000947 */ /* 0x000fea0003800000 */
[----:B------:R-:W-:Y:S02]  /*09b0*/  ISETP.GE.AND P0, PT, R9, RZ, PT ;  /* 0x000000ff0900720c */ /* 0x000fe40003f06270 */
[----:B------:R-:W-:-:S11]  /*09c0*/  ISETP.GE.AND P1, PT, R8, RZ, PT ;  /* 0x000000ff0800720c */ /* 0x000fd60003f26270 */
[----:B------:R-:W-:Y:S01]  /*09d0*/  @P0 MOV R7, RZ ;  /* 0x000000ff00070202 */ /* 0x000fe20000000f00 */
[----:B------:R-:W-:Y:S02]  /*09e0*/  @!P0 IMAD.MOV.U32 R7, RZ, RZ, -0x40 ;  /* 0xffffffc0ff078424 */ /* 0x000fe400078e00ff */
[----:B------:R-:W-:Y:S01]  /*09f0*/  @!P0 FFMA R3, R3, 1.84467440737095516160e+19, RZ ;  /* 0x5f80000003038823 */ /* 0x000fe200000000ff */
[----:B------:R-:W-:Y:S01]  /*0a00*/  @!P1 FFMA R6, R0, 1.84467440737095516160e+19, RZ ;  /* 0x5f80000000069823 */ /* 0x000fe200000000ff */
[----:B------:R-:W-:-:S07]  /*0a10*/  @!P1 VIADD R7, R7, 0x40 ;  /* 0x0000004007079836 */ /* 0x000fce0000000000 */
.L_x_11:
[----:B------:R-:W-:Y:S01]  /*0a20*/  LEA R9, R5, 0xc0800000, 0x17 ;  /* 0xc080000005097811 */ /* 0x000fe200078eb8ff */
[----:B------:R-:W-:Y:S03]  /*0a30*/  BSSY.RECONVERGENT B2, `(.L_x_16) ;  /* 0x0000036000027945 */ /* 0x000fe60003800200 */
[----:B------:R-:W-:Y:S01]  /*0a40*/  IADD3 R9, PT, PT, -R9, R6, RZ ;  /* 0x0000000609097210 */ /* 0x000fe20007ffe1ff */
[----:B------:R-:W-:-:S03]  /*0a50*/  VIADD R6, R10, 0xffffff81 ;  /* 0xffffff810a067836 */ /* 0x000fc60000000000 */
[----:B------:R-:W0:Y:S01]  /*0a60*/  MUFU.RCP R8, R9 ;  /* 0x0000000900087308 */ /* 0x000e220000001000 */
[----:B------:R-:W-:Y:S01]  /*0a70*/  FADD.FTZ R11, -R9, -RZ ;  /* 0x800000ff090b7221 */ /* 0x000fe20000010100 */
[C---:B------:R-:W-:Y:S01]  /*0a80*/  IMAD R0, R6.reuse, -0x800000, R3 ;  /* 0xff80000006007824 */ /* 0x040fe200078e0203 */
[----:B------:R-:W-:-:S05]  /*0a90*/  IADD3 R6, PT, PT, R6, 0x7f, -R5 ;  /* 0x0000007f06067810 */ /* 0x000fca0007ffe805 */
[----:B------:R-:W-:Y:S02]  /*0aa0*/  IMAD.IADD R6, R6, 0x1, R7 ;  /* 0x0000000106067824 */ /* 0x000fe400078e0207 */
[----:B0-----:R-:W-:-:S04]  /*0ab0*/  FFMA R13, R8, R11, 1 ;  /* 0x3f800000080d7423 */ /* 0x001fc8000000000b */
[----:B------:R-:W-:-:S04]  /*0ac0*/  FFMA R10, R8, R13, R8 ;  /* 0x0000000d080a7223 */ /* 0x000fc80000000008 */
[----:B------:R-:W-:-:S04]  /*0ad0*/  FFMA R3, R0, R10, RZ ;  /* 0x0000000a00037223 */ /* 0x000fc800000000ff */
[----:B------:R-:W-:-:S04]  /*0ae0*/  FFMA R8, R11, R3, R0 ;  /* 0x000000030b087223 */ /* 0x000fc80000000000 */
[----:B------:R-:W-:-:S04]  /*0af0*/  FFMA R13, R10, R8, R3 ;  /* 0x000000080a0d7223 */ /* 0x000fc80000000003 */
[----:B------:R-:W-:-:S04]  /*0b00*/  FFMA R8, R11, R13, R0 ;  /* 0x0000000d0b087223 */ /* 0x000fc80000000000 */
[----:B------:R-:W-:-:S05]  /*0b10*/  FFMA R0, R10, R8, R13 ;  /* 0x000000080a007223 */ /* 0x000fca000000000d */
[----:B------:R-:W-:-:S04]  /*0b20*/  SHF.R.U32.HI R3, RZ, 0x17, R0 ;  /* 0x00000017ff037819 */ /* 0x000fc80000011600 */
[----:B------:R-:W-:-:S04]  /*0b30*/  LOP3.LUT R3, R3, 0xff, RZ, 0xc0, !PT ;  /* 0x000000ff03037812 */ /* 0x000fc800078ec0ff */
[----:B------:R-:W-:-:S05]  /*0b40*/  IADD3 R7, PT, PT, R3, R6, RZ ;  /* 0x0000000603077210 */ /* 0x000fca0007ffe0ff */
[----:B------:R-:W-:-:S05]  /*0b50*/  VIADD R3, R7, 0xffffffff ;  /* 0xffffffff07037836 */ /* 0x000fca0000000000 */
[----:B------:R-:W-:-:S13]  /*0b60*/  ISETP.GE.U32.AND P0, PT, R3, 0xfe, PT ;  /* 0x000000fe0300780c */ /* 0x000fda0003f06070 */
[----:B------:R-:W-:Y:S05]  /*0b70*/  @!P0 BRA `(.L_x_17) ;  /* 0x0000000000808947 */ /* 0x000fea0003800000 */
[----:B------:R-:W-:-:S13]  /*0b80*/  ISETP.GT.AND P0, PT, R7, 0xfe, PT ;  /* 0x000000fe0700780c */ /* 0x000fda0003f04270 */
[----:B------:R-:W-:Y:S05]  /*0b90*/  @P0 BRA `(.L_x_18) ;  /* 0x00000000006c0947 */ /* 0x000fea0003800000 */
[----:B------:R-:W-:-:S13]  /*0ba0*/  ISETP.GE.AND P0, PT, R7, 0x1, PT ;  /* 0x000000010700780c */ /* 0x000fda0003f06270 */
[----:B------:R-:W-:Y:S05]  /*0bb0*/  @P0 BRA `(.L_x_19) ;  /* 0x0000000000740947 */ /* 0x000fea0003800000 */
[----:B------:R-:W-:Y:S02]  /*0bc0*/  ISETP.GE.AND P0, PT, R7, -0x18, PT ;  /* 0xffffffe80700780c */ /* 0x000fe40003f06270 */
[----:B------:R-:W-:-:S11]  /*0bd0*/  LOP3.LUT R0, R0, 0x80000000, RZ, 0xc0, !PT ;  /* 0x8000000000007812 */ /* 0x000fd600078ec0ff */
[----:B------:R-:W-:Y:S05]  /*0be0*/  @!P0 BRA `(.L_x_19) ;  /* 0x0000000000688947 */ /* 0x000fea0003800000 */
[CCC-:B------:R-:W-:Y:S01]  /*0bf0*/  FFMA.RZ R3, R10.reuse, R8.reuse, R13.reuse ;  /* 0x000000080a037223 */ /* 0x1c0fe2000000c00d */
[CCC-:B------:R-:W-:Y:S01]  /*0c00*/  FFMA.RM R6, R10.reuse, R8.reuse, R13.reuse ;  /* 0x000000080a067223 */ /* 0x1c0fe2000000400d */
[C---:B------:R-:W-:Y:S02]  /*0c10*/  ISETP.NE.AND P2, PT, R7.reuse, RZ, PT ;  /* 0x000000ff0700720c */ /* 0x040fe40003f45270 */
[----:B------:R-:W-:Y:S02]  /*0c20*/  ISETP.NE.AND P1, PT, R7, RZ, PT ;  /* 0x000000ff0700720c */ /* 0x000fe40003f25270 */
[----:B------:R-:W-:Y:S01]  /*0c30*/  LOP3.LUT R5, R3, 0x7fffff, RZ, 0xc0, !PT ;  /* 0x007fffff03057812 */ /* 0x000fe200078ec0ff */
[----:B------:R-:W-:Y:S01]  /*0c40*/  FFMA.RP R3, R10, R8, R13 ;  /* 0x000000080a037223 */ /* 0x000fe2000000800d */
[C---:B------:R-:W-:Y:S01]  /*0c50*/  VIADD R8, R7.reuse, 0x20 ;  /* 0x0000002007087836 */ /* 0x040fe20000000000 */
[----:B------:R-:W-:Y:S02]  /*0c60*/  IADD3 R7, PT, PT, -R7, RZ, RZ ;  /* 0x000000ff07077210 */ /* 0x000fe40007ffe1ff */
[----:B------:R-:W-:-:S02]  /*0c70*/  LOP3.LUT R5, R5, 0x800000, RZ, 0xfc, !PT ;  /* 0x0080000005057812 */ /* 0x000fc400078efcff */
[----:B------:R-:W-:Y:S02]  /*0c80*/  FSETP.NEU.FTZ.AND P0, PT, R3, R6, PT ;  /* 0x000000060300720b */ /* 0x000fe40003f1d000 */
[----:B------:R-:W-:Y:S02]  /*0c90*/  SHF.L.U32 R8, R5, R8, RZ ;  /* 0x0000000805087219 */ /* 0x000fe400000006ff */
[----:B------:R-:W-:Y:S02]  /*0ca0*/  SEL R6, R7, RZ, P2 ;  /* 0x000000ff07067207 */ /* 0x000fe40001000000 */
[----:B------:R-:W-:Y:S02]  /*0cb0*/  ISETP.NE.AND P1, PT, R8, RZ, P1 ;  /* 0x000000ff0800720c */ /* 0x000fe40000f25270 */
[----:B------:R-:W-:Y:S02]  /*0cc0*/  SHF.R.U32.HI R6, RZ, R6, R5 ;  /* 0x00000006ff067219 */ /* 0x000fe40000011605 */
[----:B------:R-:W-:-:S02]  /*0cd0*/  PLOP3.LUT P0, PT, P0, P1, PT, 0xf8, 0x8f ;  /* 0x00000000008f781c */ /* 0x000fc40000703f70 */
[----:B------:R-:W-:Y:S02]  /*0ce0*/  SHF.R.U32.HI R8, RZ, 0x1, R6 ;  /* 0x00000001ff087819 */ /* 0x000fe40000011606 */
[----:B------:R-:W-:-:S04]  /*0cf0*/  SEL R3, RZ, 0x1, !P0 ;  /* 0x00000001ff037807 */ /* 0x000fc80004000000 */
[----:B------:R-:W-:-:S04]  /*0d00*/  LOP3.LUT R3, R3, 0x1, R8, 0xf8, !PT ;  /* 0x0000000103037812 */ /* 0x000fc800078ef808 */
[----:B------:R-:W-:-:S05]  /*0d10*/  LOP3.LUT R3, R3, R6, RZ, 0xc0, !PT ;  /* 0x0000000603037212 */ /* 0x000fca00078ec0ff */
[----:B------:R-:W-:-:S05]  /*0d20*/  IMAD.IADD R3, R8, 0x1, R3 ;  /* 0x0000000108037824 */ /* 0x000fca00078e0203 */
[----:B------:R-:W-:Y:S01]  /*0d30*/  LOP3.LUT R0, R3, R0, RZ, 0xfc, !PT ;  /* 0x0000000003007212 */ /* 0x000fe200078efcff */
[----:B------:R-:W-:Y:S06]  /*0d40*/  BRA `(.L_x_19) ;  /* 0x0000000000107947 */ /* 0x000fec0003800000 */
.L_x_18:
[----:B------:R-:W-:-:S04]  /*0d50*/  LOP3.LUT R0, R0, 0x80000000, RZ, 0xc0, !PT ;  /* 0x8000000000007812 */ /* 0x000fc800078ec0ff */
[----:B------:R-:W-:Y:S01]  /*0d60*/  LOP3.LUT R0, R0, 0x7f800000, RZ, 0xfc, !PT ;  /* 0x7f80000000007812 */ /* 0x000fe200078efcff */
[----:B------:R-:W-:Y:S06]  /*0d70*/  BRA `(.L_x_19) ;  /* 0x0000000000047947 */ /* 0x000fec0003800000 */
.L_x_17:
[----:B------:R-:W-:-:S07]  /*0d80*/  IMAD R0, R6, 0x800000, R0 ;  /* 0x0080000006007824 */ /* 0x000fce00078e0200 */
.L_x_19:
[----:B------:R-:W-:Y:S05]  /*0d90*/  BSYNC.RECONVERGENT B2 ;  /* 0x0000000000027941 */ /* 0x000fea0003800200 */
.L_x_16:
[----:B------:R-:W-:Y:S05]  /*0da0*/  BRA `(.L_x_20) ;  /* 0x0000000000207947 */ /* 0x000fea0003800000 */
.L_x_15:
[----:B------:R-:W-:-:S04]  /*0db0*/  LOP3.LUT R0, R6, 0x80000000, R3, 0x48, !PT ;  /* 0x8000000006007812 */ /* 0x000fc800078e4803 */
[----:B------:R-:W-:Y:S01]  /*0dc0*/  LOP3.LUT R0, R0, 0x7f800000, RZ, 0xfc, !PT ;  /* 0x7f80000000007812 */ /* 0x000fe200078efcff */
[----:B------:R-:W-:Y:S06]  /*0dd0*/  BRA `(.L_x_20) ;  /* 0x0000000000147947 */ /* 0x000fec0003800000 */
.L_x_14:
[----:B------:R-:W-:Y:S01]  /*0de0*/  LOP3.LUT R0, R6, 0x80000000, R3, 0x48, !PT ;  /* 0x8000000006007812 */ /* 0x000fe200078e4803 */
[----:B------:R-:W-:Y:S06]  /*0df0*/  BRA `(.L_x_20) ;  /* 0x00000000000c7947 */ /* 0x000fec0003800000 */
.L_x_13:
[----:B------:R-:W0:Y:S01]  /*0e00*/  MUFU.RSQ R0, -QNAN ;  /* 0xffc0000000007908 */ /* 0x000e220000001400 */
[----:B------:R-:W-:Y:S05]  /*0e10*/  BRA `(.L_x_20) ;  /* 0x0000000000047947 */ /* 0x000fea0003800000 */
.L_x_12:
[----:B------:R-:W-:-:S07]  /*0e20*/  FADD.FTZ R0, R3, R0 ;  /* 0x0000000003007221 */ /* 0x000fce0000010000 */
.L_x_20:
[----:B------:R-:W-:Y:S05]  /*0e30*/  BSYNC.RECONVERGENT B1 ;  /* 0x0000000000017941 */ /* 0x000fea0003800200 */
.L_x_10:
[----:B------:R-:W-:-:S04]  /*0e40*/  HFMA2 R5, -RZ, RZ, 0, 0 ;  /* 0x00000000ff057431 */ /* 0x000fc800000001ff */
[----:B0-----:R-:W-:Y:S05]  /*0e50*/  RET.REL.NODEC R4 `(_Z20computeSoftmaxKernelPKfPfiS0_S1_) ;  /* 0xfffffff004687950 */ /* 0x001fea0003c3ffff */
.L_x_21:
[----:B------:R-:W-:-:S00]  /*0e60*/  BRA `(.L_x_21) ;  /* 0xfffffffc00fc7947 */ /* 0x000fc0000383ffff */
[----:B------:R-:W-:-:S00]  /*0e70*/  NOP ;  /* 0x0000000000007918 */ /* 0x000fc00000000000 */
        /* <DEDUP_REMOVED lines=8> */
.L_x_23:


//--------------------- .text._Z15reduceMaxKernelPKfPfi --------------------------
	.section	.text._Z15reduceMaxKernelPKfPfi,"ax",@progbits
	.align	128
        .global         _Z15reduceMaxKernelPKfPfi
        .type           _Z15reduceMaxKernelPKfPfi,@function
        .size           _Z15reduceMaxKernelPKfPfi,(.L_x_25 - _Z15reduceMaxKernelPKfPfi)
        .other          _Z15reduceMaxKernelPKfPfi,@"STO_CUDA_ENTRY STV_DEFAULT"
_Z15reduceMaxKernelPKfPfi:
.text._Z15reduceMaxKernelPKfPfi:
[----:B------:R-:W-:Y:S01]  /*0000*/  LDC R1, c[0x0][0x37c] ;  /* 0x0000df00ff017b82 */ /* 0x000fe20000000800 */
[----:B------:R-:W0:Y:S01]  /*0010*/  S2R R3, SR_TID.X ;  /* 0x0000000000037919 */ /* 0x000e220000002100 */
[----:B------:R-:W0:Y:S01]  /*0020*/  LDCU UR4, c[0x0][0x360] ;  /* 0x00006c00ff0477ac */ /* 0x000e220008000800 */
[----:B------:R-:W-:Y:S01]  /*0030*/  IMAD.MOV.U32 R2, RZ, RZ, -0x800000 ;  /* 0xff800000ff027424 */ /* 0x000fe200078e00ff */
[----:B------:R-:W0:Y:S01]  /*0040*/  S2R R0, SR_CTAID.X ;  /* 0x0000000000007919 */ /* 0x000e220000002500 */
[----:B------:R-:W1:Y:S01]  /*0050*/  LDCU UR5, c[0x0][0x390] ;  /* 0x00007200ff0577ac */ /* 0x000e620008000800 */
[----:B------:R-:W2:Y:S01]  /*0060*/  LDCU.64 UR6, c[0x0][0x358] ;  /* 0x00006b00ff0677ac */ /* 0x000ea20008000a00 */
[----:B0-----:R-:W-:-:S05]  /*0070*/  IMAD R7, R0, UR4, R3 ;  /* 0x0000000400077c24 */ /* 0x001fca000f8e0203 */
[----:B-1----:R-:W-:-:S13]  /*0080*/  ISETP.GE.AND P0, PT, R7, UR5, PT ;  /* 0x0000000507007c0c */ /* 0x002fda000bf06270 */
[----:B------:R-:W0:Y:S02]  /*0090*/  @!P0 LDC.64 R4, c[0x0][0x380] ;  /* 0x0000e000ff048b82 */ /* 0x000e240000000a00 */
[----:B0-----:R-:W-:-:S05]  /*00a0*/  @!P0 IMAD.WIDE R4, R7, 0x4, R4 ;  /* 0x0000000407048825 */ /* 0x001fca00078e0204 */
[----:B--2---:R0:W2:Y:S01]  /*00b0*/  @!P0 LDG.E R2, desc[UR6][R4.64] ;  /* 0x0000000604028981 */ /* 0x0040a2000c1e1900 */
[----:B------:R-:W-:Y:S01]  /*00c0*/  LOP3.LUT P0, RZ, R3, 0x1f, RZ, 0xc0, !PT ;  /* 0x0000001f03ff7812 */ /* 0x000fe2000780c0ff */
[----:B------:R-:W-:-:S06]  /*00d0*/  USHF.R.U32.HI UR4, URZ, 0x5, UR4 ;  /* 0x00000005ff047899 */ /* 0x000fcc0008011604 */
[----:B------:R-:W-:-:S06]  /*00e0*/  ISETP.GE.U32.AND P1, PT, R3, UR4, PT ;  /* 0x0000000403007c0c */ /* 0x000fcc000bf26070 */
[----:B------:R-:W1:Y:S01]  /*00f0*/  @!P0 S2R R11, SR_CgaCtaId ;  /* 0x00000000000b8919 */ /* 0x000e620000008800 */
[----:B0-----:R-:W-:-:S06]  /*0100*/  @!P0 MOV R4, 0x400 ;  /* 0x0000040000048802 */ /* 0x001fcc0000000f00 */
[----:B------:R-:W0:Y:S01]  /*0110*/  @!P1 S2R R13, SR_CgaCtaId ;  /* 0x00000000000d9919 */ /* 0x000e220000008800 */
[----:B--2---:R-:W2:Y:S02]  /*0120*/  SHFL.DOWN PT, R7, R2, 0x10, 0x1f ;  /* 0x0a001f0002077f89 */ /* 0x004ea400000e0000 */
[----:B--2---:R-:W-:Y:S02]  /*0130*/  FMNMX R7, R7, R2, !PT ;  /* 0x0000000207077209 */ /* 0x004fe40007800000 */
[----:B------:R-:W-:-:S03]  /*0140*/  @!P0 SHF.R.U32.HI R2, RZ, 0x3, R3 ;  /* 0x00000003ff028819 */ /* 0x000fc60000011603 */
[----:B------:R-:W2:Y:S01]  /*0150*/  SHFL.DOWN PT, R6, R7, 0x8, 0x1f ;  /* 0x09001f0007067f89 */ /* 0x000ea200000e0000 */
[----:B------:R-:W-:Y:S02]  /*0160*/  @!P0 LOP3.LUT R2, R2, 0x7c, RZ, 0xc0, !PT ;  /* 0x0000007c02028812 */ /* 0x000fe400078ec0ff */
[----:B--2---:R-:W-:Y:S02]  /*0170*/  FMNMX R6, R7, R6, !PT ;  /* 0x0000000607067209 */ /* 0x004fe40007800000 */
[----:B-1----:R-:W-:Y:S02]  /*0180*/  @!P0 LEA R7, R11, R4, 0x18 ;  /* 0x000000040b078211 */ /* 0x002fe400078ec0ff */
[----:B------:R-:W-:Y:S01]  /*0190*/  @!P1 MOV R4, 0x400 ;  /* 0x0000040000049802 */ /* 0x000fe20000000f00 */
[----:B------:R-:W1:Y:S02]  /*01a0*/  SHFL.DOWN PT, R9, R6, 0x4, 0x1f ;  /* 0x08801f0006097f89 */ /* 0x000e6400000e0000 */
[----:B------:R-:W-:Y:S01]  /*01b0*/  @!P0 IMAD.IADD R2, R2, 0x1, R7 ;  /* 0x0000000102028824 */ /* 0x000fe200078e0207 */
[----:B-1----:R-:W-:-:S02]  /*01c0*/  FMNMX R9, R6, R9, !PT ;  /* 0x0000000906097209 */ /* 0x002fc40007800000 */
[----:B0-----:R-:W-:Y:S01]  /*01d0*/  @!P1 LEA R6, R13, R4, 0x18 ;  /* 0x000000040d069211 */ /* 0x001fe200078ec0ff */
[----:B------:R-:W-:Y:S02]  /*01e0*/  IMAD.MOV.U32 R4, RZ, RZ, -0x800000 ;  /* 0xff800000ff047424 */ /* 0x000fe400078e00ff */
[----:B------:R-:W0:Y:S02]  /*01f0*/  SHFL.DOWN PT, R8, R9, 0x2, 0x1f ;  /* 0x08401f0009087f89 */ /* 0x000e2400000e0000 */
[----:B0-----:R-:W-:-:S05]  /*0200*/  FMNMX R8, R9, R8, !PT ;  /* 0x0000000809087209 */ /* 0x001fca0007800000 */
[----:B------:R-:W0:Y:S02]  /*0210*/  SHFL.DOWN PT, R5, R8, 0x1, 0x1f ;  /* 0x08201f0008057f89 */ /* 0x000e2400000e0000 */
[----:B0-----:R-:W-:Y:S01]  /*0220*/  FMNMX R7, R8, R5, !PT ;  /* 0x0000000508077209 */ /* 0x001fe20007800000 */
[----:B------:R-:W-:-:S04]  /*0230*/  @!P1 IMAD R5, R3, 0x4, R6 ;  /* 0x0000000403059824 */ /* 0x000fc800078e0206 */
[----:B------:R0:W-:Y:S01]  /*0240*/  @!P0 STS [R2], R7 ;  /* 0x0000000702008388 */ /* 0x0001e20000000800 */
[----:B------:R-:W-:Y:S01]  /*0250*/  BAR.SYNC.DEFER_BLOCKING 0x0 ;  /* 0x0000000000007b1d */ /* 0x000fe20000010000 */
[----:B------:R-:W-:-:S05]  /*0260*/  ISETP.GT.U32.AND P0, PT, R3, 0x1f, PT ;  /* 0x0000001f0300780c */ /* 0x000fca0003f04070 */
[----:B------:R0:W1:Y:S08]  /*0270*/  @!P1 LDS R4, [R5] ;  /* 0x0000000005049984 */ /* 0x0000700000000800 */
[----:B0-----:R-:W-:Y:S05]  /*0280*/  @P0 EXIT ;  /* 0x000000000000094d */ /* 0x001fea0003800000 */
[----:B-1----:R-:W0:Y:S01]  /*0290*/  SHFL.DOWN PT, R5, R4, 0x10, 0x1f ;  /* 0x0a001f0004057f89 */ /* 0x002e2200000e0000 */
[----:B------:R-:W-:Y:S02]  /*02a0*/  ISETP.NE.AND P0, PT, R3, RZ, PT ;  /* 0x000000ff0300720c */ /* 0x000fe40003f05270 */
[----:B0-----:R-:W-:-:S05]  /*02b0*/  FMNMX R5, R5, R4, !PT ;  /* 0x0000000405057209 */ /* 0x001fca0007800000 */
[----:B------:R-:W0:Y:S02]  /*02c0*/  SHFL.DOWN PT, R2, R5, 0x8, 0x1f ;  /* 0x09001f0005027f89 */ /* 0x000e2400000e0000 */
[----:B0-----:R-:W-:-:S05]  /*02d0*/  FMNMX R2, R5, R2, !PT ;  /* 0x0000000205027209 */ /* 0x001fca0007800000 */
[----:B------:R-:W0:Y:S02]  /*02e0*/  SHFL.DOWN PT, R7, R2, 0x4, 0x1f ;  /* 0x08801f0002077f89 */ /* 0x000e2400000e0000 */
[----:B0-----:R-:W-:-:S05]  /*02f0*/  FMNMX R7, R2, R7, !PT ;  /* 0x0000000702077209 */ /* 0x001fca0007800000 */
[----:B------:R-:W0:Y:S02]  /*0300*/  SHFL.DOWN PT, R6, R7, 0x2, 0x1f ;  /* 0x08401f0007067f89 */ /* 0x000e2400000e0000 */
[----:B0-----:R-:W-:-:S05]  /*0310*/  FMNMX R6, R7, R6, !PT ;  /* 0x0000000607067209 */ /* 0x001fca0007800000 */
[----:B------:R0:W1:Y:S01]  /*0320*/  SHFL.DOWN PT, R9, R6, 0x1, 0x1f ;  /* 0x08201f0006097f89 */ /* 0x00006200000e0000 */
[----:B------:R-:W-:Y:S05]  /*0330*/  @P0 EXIT ;  /* 0x000000000000094d */ /* 0x000fea0003800000 */
[----:B------:R-:W2:Y:S01]  /*0340*/  LDC.64 R2, c[0x0][0x388] ;  /* 0x0000e200ff027b82 */ /* 0x000ea20000000a00 */
[----:B-1----:R-:W-:Y:S01]  /*0350*/  FMNMX R9, R6, R9, !PT ;  /* 0x0000000906097209 */ /* 0x002fe20007800000 */
[----:B--2---:R-:W-:-:S05]  /*0360*/  IMAD.WIDE.U32 R2, R0, 0x4, R2 ;  /* 0x0000000400027825 */ /* 0x004fca00078e0002 */
[----:B------:R-:W-:Y:S01]  /*0370*/  STG.E desc[UR6][R2.64], R9 ;  /* 0x0000000902007986 */ /* 0x000fe2000c101906 */
[----:B------:R-:W-:Y:S05]  /*0380*/  EXIT ;  /* 0x000000000000794d */ /* 0x000fea0003800000 */
.L_x_22:
        /* <DEDUP_REMOVED lines=15> */
.L_x_25:


//--------------------- .nv.shared._Z20computeSoftmaxKernelPKfPfiS0_S1_ --------------------------
	.section	.nv.shared._Z20computeSoftmaxKernelPKfPfiS0_S1_,"aw",@nobits
	.sectionflags	@""
	.align	16
	.zero		1024


//--------------------- .nv.shared.reserved.0     --------------------------
	.section	.nv.shared.reserved.0,"aw",@nobits
	.weak		__nv_reservedSMEM_offset_0_alias
	.size		__nv_reservedSMEM_offset_0_alias, 0, 64
	.other		__nv_reservedSMEM_offset_0_alias,@"STO_CUDA_RESERVED_SHARED STV_DEFAULT"
__nv_reservedSMEM_offset_0_alias:
	.zero		0
	.zero		64


//--------------------- .nv.shared._Z15reduceMaxKernelPKfPfi --------------------------
	.section	.nv.shared._Z15reduceMaxKernelPKfPfi,"aw",@nobits
	.sectionflags	@""
	.align	16
	.zero		1024


//--------------------- .nv.constant0._Z20computeSoftmaxKernelPKfPfiS0_S1_ --------------------------
	.section	.nv.constant0._Z20computeSoftmaxKernelPKfPfiS0_S1_,"a",@progbits
	.sectionflags	@""
	.align	4
.nv.constant0._Z20computeSoftmaxKernelPKfPfiS0_S1_:
	.zero		936


//--------------------- .nv.constant0._Z15reduceMaxKernelPKfPfi --------------------------
	.section	.nv.constant0._Z15reduceMaxKernelPKfPfi,"a",@progbits
	.sectionflags	@""
	.align	4
.nv.constant0._Z15reduceMaxKernelPKfPfi:
	.zero		916


//--------------------- SYMBOLS --------------------------

	.type		.nv.reservedSmem.offset0,@object
	.size		.nv.reservedSmem.offset0,0x4
	.type		.nv.reservedSmem.cap,@object
	.size		.nv.reservedSmem.cap,0x4
